	.headerflags	@"EF_CUDA_TEXMODE_UNIFIED EF_CUDA_64BIT_ADDRESS EF_CUDA_ACCELERATORS EF_CUDA_SM90 EF_CUDA_VIRTUAL_SM(EF_CUDA_SM90)"
	.elftype	@"ET_EXEC"


//--------------------- .nv.info                  --------------------------
	.section	.nv.info,"",@"SHT_CUDA_INFO"
	.align	4


	//----- nvinfo : EIATTR_REGCOUNT
	.align		4
        /*0000*/ 	.byte	0x04, 0x2f
        /*0002*/ 	.short	(.L_1 - .L_0)
	.align		4
.L_0:
        /*0004*/ 	.word	index@(triton_poi_fused_convolution_leaky_relu_7)
        /*0008*/ 	.word	0x0000000e


	//----- nvinfo : EIATTR_MIN_STACK_SIZE
	.align		4
.L_1:
        /*000c*/ 	.byte	0x04, 0x12
        /*000e*/ 	.short	(.L_3 - .L_2)
	.align		4
.L_2:
        /*0010*/ 	.word	index@(triton_poi_fused_convolution_leaky_relu_7)
        /*0014*/ 	.word	0x00000000


	//----- nvinfo : EIATTR_FRAME_SIZE
	.align		4
.L_3:
        /*0018*/ 	.byte	0x04, 0x11
        /*001a*/ 	.short	(.L_5 - .L_4)
	.align		4
.L_4:
        /*001c*/ 	.word	index@(triton_poi_fused_convolution_leaky_relu_7)
        /*0020*/ 	.word	0x00000000


	//----- nvinfo : EIATTR_MIN_STACK_SIZE
	.align		4
.L_5:
        /*0024*/ 	.byte	0x04, 0x12
        /*0026*/ 	.short	(.L_7 - .L_6)
	.align		4
.L_6:
        /*0028*/ 	.word	index@(triton_poi_fused_convolution_leaky_relu_7)
        /*002c*/ 	.word	0x00000000
.L_7:


//--------------------- .nv.info.triton_poi_fused_convolution_leaky_relu_7 --------------------------
	.section	.nv.info.triton_poi_fused_convolution_leaky_relu_7,"",@"SHT_CUDA_INFO"
	.sectionflags	@""
	.align	4


	//----- nvinfo : EIATTR_CUDA_API_VERSION
	.align		4
        /*0000*/ 	.byte	0x04, 0x37
        /*0002*/ 	.short	(.L_9 - .L_8)
.L_8:
        /*0004*/ 	.word	0x0000007c


	//----- nvinfo : EIATTR_KPARAM_INFO
	.align		4
.L_9:
        /*0008*/ 	.byte	0x04, 0x17
        /*000a*/ 	.short	(.L_11 - .L_10)
.L_10:
        /*000c*/ 	.word	0x00000000
        /*0010*/ 	.short	0x0003
        /*0012*/ 	.short	0x0018
        /*0014*/ 	.byte	0x00, 0xf0, 0x11, 0x00


	//----- nvinfo : EIATTR_KPARAM_INFO
	.align		4
.L_11:
        /*0018*/ 	.byte	0x04, 0x17
        /*001a*/ 	.short	(.L_13 - .L_12)
.L_12:
        /*001c*/ 	.word	0x00000000
        /*0020*/ 	.short	0x0002
        /*0022*/ 	.short	0x0010
        /*0024*/ 	.byte	0x00, 0xf4, 0x21, 0x00


	//----- nvinfo : EIATTR_KPARAM_INFO
	.align		4
.L_13:
        /*0028*/ 	.byte	0x04, 0x17
        /*002a*/ 	.short	(.L_15 - .L_14)
.L_14:
        /*002c*/ 	.word	0x00000000
        /*0030*/ 	.short	0x0001
        /*0032*/ 	.short	0x0008
        /*0034*/ 	.byte	0x00, 0xf4, 0x21, 0x00


	//----- nvinfo : EIATTR_KPARAM_INFO
	.align		4
.L_15:
        /*0038*/ 	.byte	0x04, 0x17
        /*003a*/ 	.short	(.L_17 - .L_16)
.L_16:
        /*003c*/ 	.word	0x00000000
        /*0040*/ 	.short	0x0000
        /*0042*/ 	.short	0x0000
        /*0044*/ 	.byte	0x00, 0xf4, 0x21, 0x00


	//----- nvinfo : EIATTR_SPARSE_MMA_MASK
	.align		4
.L_17:
        /*0048*/ 	.byte	0x03, 0x50
        /*004a*/ 	.short	0x0000


	//----- nvinfo : EIATTR_MAXREG_COUNT
	.align		4
        /*004c*/ 	.byte	0x03, 0x1b
        /*004e*/ 	.short	0x00ff


	//----- nvinfo : EIATTR_EXIT_INSTR_OFFSETS
	.align		4
        /*0050*/ 	.byte	0x04, 0x1c
        /*0052*/ 	.short	(.L_19 - .L_18)


	//   ....[0]....
.L_18:
        /*0054*/ 	.word	0x000001c0


	//----- nvinfo : EIATTR_REQNTID
	.align		4
.L_19:
        /*0058*/ 	.byte	0x04, 0x10
        /*005a*/ 	.short	(.L_21 - .L_20)
.L_20:
        /*005c*/ 	.word	0x00000080
        /*0060*/ 	.word	0x00000001
        /*0064*/ 	.word	0x00000001


	//----- nvinfo : EIATTR_CBANK_PARAM_SIZE
	.align		4
.L_21:
        /*0068*/ 	.byte	0x03, 0x19
        /*006a*/ 	.short	0x001c


	//----- nvinfo : EIATTR_PARAM_CBANK
	.align		4
        /*006c*/ 	.byte	0x04, 0x0a
        /*006e*/ 	.short	(.L_23 - .L_22)
	.align		4
.L_22:
        /*0070*/ 	.word	index@(.nv.constant0.triton_poi_fused_convolution_leaky_relu_7)
        /*0074*/ 	.short	0x0210
        /*0076*/ 	.short	0x001c


	//----- nvinfo : EIATTR_SW_WAR
	.align		4
.L_23:
        /*0078*/ 	.byte	0x04, 0x36
        /*007a*/ 	.short	(.L_25 - .L_24)
.L_24:
        /*007c*/ 	.word	0x00000008
.L_25:


//--------------------- .nv.callgraph             --------------------------
	.section	.nv.callgraph,"",@"SHT_CUDA_CALLGRAPH"
	.align	4
	.sectionentsize	8
	.align		4
        /*0000*/ 	.word	0x00000000
	.align		4
        /*0004*/ 	.word	0xffffffff
	.align		4
        /*0008*/ 	.word	0x00000000
	.align		4
        /*000c*/ 	.word	0xfffffffe
	.align		4
        /*0010*/ 	.word	0x00000000
	.align		4
        /*0014*/ 	.word	0xfffffffd
	.align		4
        /*0018*/ 	.word	0x00000000
	.align		4
        /*001c*/ 	.word	0xfffffffc


//--------------------- .text.triton_poi_fused_convolution_leaky_relu_7 --------------------------
	.section	.text.triton_poi_fused_convolution_leaky_relu_7,"ax",@progbits
	.align	128
        .global         triton_poi_fused_convolution_leaky_relu_7
        .type           triton_poi_fused_convolution_leaky_relu_7,@function
        .size           triton_poi_fused_convolution_leaky_relu_7,(.L_x_1 - triton_poi_fused_convolution_leaky_relu_7)
        .other          triton_poi_fused_convolution_leaky_relu_7,@"STO_CUDA_ENTRY STV_DEFAULT"
triton_poi_fused_convolution_leaky_relu_7:
.text.triton_poi_fused_convolution_leaky_relu_7:
[----:B------:R-:W-:Y:S01]  /*0000*/  LDC R1, c[0x0][0x28] ;  /* 0x00000a00ff017b82 */ /* 0x000fe20000000800 */
[----:B------:R-:W1:Y:S07]  /*0010*/  S2R R0, SR_TID.X ;  /* 0x0000000000007919 */ /* 0x000e6e0000002100 */
[----:B------:R-:W2:Y:S01]  /*0020*/  LDC.64 R4, c[0x0][0x220] ;  /* 0x00008800ff047b82 */ /* 0x000ea20000000a00 */
[----:B------:R-:W-:Y:S01]  /*0030*/  ULDC.64 UR4, c[0x0][0x208] ;  /* 0x0000820000047ab9 */ /* 0x000fe20000000a00 */
[----:B------:R-:W3:Y:S06]  /*0040*/  S2R R9, SR_CTAID.X ;  /* 0x0000000000097919 */ /* 0x000eec0000002500 */
[----:B------:R-:W4:Y:S08]  /*0050*/  LDC.64 R2, c[0x0][0x210] ;  /* 0x00008400ff027b82 */ /* 0x000f300000000a00 */
[----:B------:R-:W5:Y:S01]  /*0060*/  LDC.64 R6, c[0x0][0x218] ;  /* 0x00008600ff067b82 */ /* 0x000f620000000a00 */
[----:B-1----:R-:W-:-:S02]  /*0070*/  LOP3.LUT R0, R0, 0x7f, RZ, 0xc0, !PT ;  /* 0x0000007f00007812 */ /* 0x002fc400078ec0ff */
[----:B---3--:R-:W-:Y:S02]  /*0080*/  SHF.R.S32.HI R8, RZ, 0x18, R9 ;  /* 0x00000018ff087819 */ /* 0x008fe40000011409 */
[----:B------:R-:W-:Y:S02]  /*0090*/  LEA R9, R9, R0, 0x7 ;  /* 0x0000000009097211 */ /* 0x000fe400078e38ff */
[----:B------:R-:W-:-:S03]  /*00a0*/  SGXT R0, R8, 0x1 ;  /* 0x000000010800781a */ /* 0x000fc60000000200 */
[----:B----4-:R-:W-:Y:S01]  /*00b0*/  IMAD.WIDE R2, R9, 0x4, R2 ;  /* 0x0000000409027825 */ /* 0x010fe200078e0202 */
[----:B------:R-:W-:-:S03]  /*00c0*/  LEA.HI R0, R0, R9, RZ, 0xa ;  /* 0x0000000900007211 */ /* 0x000fc600078f50ff */
[----:B-----5:R-:W-:Y:S01]  /*00d0*/  IMAD.WIDE R6, R9, 0x4, R6 ;  /* 0x0000000409067825 */ /* 0x020fe200078e0206 */
[----:B------:R-:W-:-:S04]  /*00e0*/  LOP3.LUT R0, R0, 0xfffffc00, RZ, 0xc0, !PT ;  /* 0xfffffc0000007812 */ /* 0x000fc800078ec0ff */
[----:B------:R-:W-:Y:S01]  /*00f0*/  IADD3 R11, R9, -R0, RZ ;  /* 0x80000000090b7210 */ /* 0x000fe20007ffe0ff */
[----:B------:R-:W3:Y:S04]  /*0100*/  LDG.E R8, desc[UR4][R6.64] ;  /* 0x0000000406087981 */ /* 0x000ee8000c1e1900 */
[----:B--2---:R-:W-:Y:S01]  /*0110*/  IMAD.WIDE R4, R11, 0x4, R4 ;  /* 0x000000040b047825 */ /* 0x004fe200078e0204 */
[----:B------:R-:W2:Y:S05]  /*0120*/  LDG.E R0, desc[UR4][R2.64] ;  /* 0x0000000402007981 */ /* 0x000eaa000c1e1900 */
[----:B------:R-:W2:Y:S02]  /*0130*/  LDG.E.EL R5, desc[UR4][R4.64] ;  /* 0x0000000404057981 */ /* 0x000ea4000c2e1900 */
[----:B--2---:R-:W-:-:S02]  /*0140*/  FSETP.GT.AND P0, PT, R0, -R5, PT ;  /* 0x800000050000720b */ /* 0x004fc40003f04000 */
[C---:B---3--:R-:W-:Y:S01]  /*0150*/  FSETP.GT.AND P1, PT, R5.reuse, -R8, PT ;  /* 0x800000080500720b */ /* 0x048fe20003f24000 */
[----:B------:R-:W-:Y:S01]  /*0160*/  FADD R9, R0, R5 ;  /* 0x0000000500097221 */ /* 0x000fe20000000000 */
[----:B------:R-:W-:-:S09]  /*0170*/  FADD R11, R5, R8 ;  /* 0x00000008050b7221 */ /* 0x000fd20000000000 */
[----:B------:R-:W-:Y:S02]  /*0180*/  @!P0 FMUL R9, R9, 0.10000000149011611938 ;  /* 0x3dcccccd09098820 */ /* 0x000fe40000400000 */
[----:B------:R-:W-:-:S03]  /*0190*/  @!P1 FMUL R11, R11, 0.10000000149011611938 ;  /* 0x3dcccccd0b0b9820 */ /* 0x000fc60000400000 */
[----:B------:R-:W-:Y:S04]  /*01a0*/  STG.E desc[UR4][R2.64], R9 ;  /* 0x0000000902007986 */ /* 0x000fe8000c101904 */
[----:B------:R-:W-:Y:S01]  /*01b0*/  STG.E desc[UR4][R6.64], R11 ;  /* 0x0000000b06007986 */ /* 0x000fe2000c101904 */
[----:B------:R-:W-:Y:S05]  /*01c0*/  EXIT ;  /* 0x000000000000794d */ /* 0x000fea0003800000 */
.L_x_0:
[----:B------:R-:W-:-:S00]  /*01d0*/  BRA `(.L_x_0) ;  /* 0xfffffffc00fc7947 */ /* 0x000fc0000383ffff */
[----:B------:R-:W-:-:S00]  /*01e0*/  NOP ;  /* 0x0000000000007918 */ /* 0x000fc00000000000 */
        /* <DEDUP_REMOVED lines=9> */
.L_x_1:


//--------------------- .nv.constant0.triton_poi_fused_convolution_leaky_relu_7 --------------------------
	.section	.nv.constant0.triton_poi_fused_convolution_leaky_relu_7,"a",@progbits
	.sectionflags	@""
	.align	4
.nv.constant0.triton_poi_fused_convolution_leaky_relu_7:
	.zero		556
